//
// Generated by NVIDIA NVVM Compiler
//
// Compiler Build ID: CL-36424714
// Cuda compilation tools, release 13.0, V13.0.88
// Based on NVVM 20.0.0
//

.version 9.0
.target sm_100
.address_size 64

	// .globl	_Z4racePi

.visible .entry _Z4racePi(
	.param .u64 .ptr .align 1 _Z4racePi_param_0
)
{
	.reg .b32 	%r<6>;
	.reg .b64 	%rd<5>;

	ld.param.u64 	%rd1, [_Z4racePi_param_0];
	cvta.to.global.u64 	%rd2, %rd1;
	mov.u32 	%r1, %tid.x;
	mov.u32 	%r2, %ctaid.x;
	mov.u32 	%r3, %ntid.x;
	mad.lo.s32 	%r4, %r3, %r2, %r1;
	mul.wide.s32 	%rd3, %r4, 4;
	add.s64 	%rd4, %rd2, %rd3;
	ld.global.u32 	%r5, [%rd4+4];
	st.global.u32 	[%rd4], %r5;
	ret;

}


// ===== COMPILED SASS (sm_100) =====

	.target	sm_100

	.elftype	@"ET_EXEC"


//--------------------- .note.nv.tkinfo           --------------------------
	.section	.note.nv.tkinfo,"",@"SHT_NOTE"
	.sectionflags	@"SHF_NOTE_NV_TKINFO"
	.tkinfo
        /*0018*/ 	.word	0x00000002
        /*0030*/ 	.string	""
        /*0030*/ 	.string	"ptxas"
        /*0030*/ 	.string	"Cuda compilation tools, release 13.0, V13.0.88"
        /*0030*/ 	.string	"Build cuda_13.0.r13.0/compiler.36424714_0"
        /*0030*/ 	.string	"-arch sm_100 -m 64 "



//--------------------- .note.nv.cuinfo           --------------------------
	.section	.note.nv.cuinfo,"",@"SHT_NOTE"
	.sectionflags	@"SHF_NOTE_NV_CUINFO"
        /*0018*/ 	.short	0x0002
        /*001a*/ 	.short	0x0064
        /*001c*/ 	.short	0x0082
	.zero		2


//--------------------- .nv.info                  --------------------------
	.section	.nv.info,"",@"SHT_CUDA_INFO"
	.align	4


	//----- nvinfo : EIATTR_REGCOUNT
	.align		4
        /*0000*/ 	.byte	0x04, 0x2f
        /*0002*/ 	.short	(.L_1 - .L_0)
	.align		4
.L_0:
        /*0004*/ 	.word	index@(_Z4racePi)
        /*0008*/ 	.word	0x00000008


	//----- nvinfo : EIATTR_FRAME_SIZE
	.align		4
.L_1:
        /*000c*/ 	.byte	0x04, 0x11
        /*000e*/ 	.short	(.L_3 - .L_2)
	.align		4
.L_2:
        /*0010*/ 	.word	index@(_Z4racePi)
        /*0014*/ 	.word	0x00000000


	//----- nvinfo : EIATTR_MIN_STACK_SIZE
	.align		4
.L_3:
        /*0018*/ 	.byte	0x04, 0x12
        /*001a*/ 	.short	(.L_5 - .L_4)
	.align		4
.L_4:
        /*001c*/ 	.word	index@(_Z4racePi)
        /*0020*/ 	.word	0x00000000
.L_5:


//--------------------- .nv.compat                --------------------------
	.section	.nv.compat,"",@"SHT_CUDA_COMPAT_INFO"
	.align	4
        /*0000*/ 	.byte	0x02, 0x09, 0x00, 0x00, 0x02, 0x02, 0x01, 0x00, 0x02, 0x05, 0x05, 0x00, 0x03, 0x07, 0x01, 0x01
        /*0010*/ 	.byte	0x02, 0x03, 0x00, 0x00, 0x02, 0x06, 0x01, 0x00, 0x04, 0x0b, 0x08, 0x00, 0x09, 0x00, 0x00, 0x00
        /*0020*/ 	.byte	0x00, 0x00, 0x00, 0x00


//--------------------- .nv.info._Z4racePi        --------------------------
	.section	.nv.info._Z4racePi,"",@"SHT_CUDA_INFO"
	.sectionflags	@""
	.align	4


	//----- nvinfo : EIATTR_CUDA_API_VERSION
	.align		4
        /*0000*/ 	.byte	0x04, 0x37
        /*0002*/ 	.short	(.L_7 - .L_6)
.L_6:
        /*0004*/ 	.word	0x00000082


	//----- nvinfo : EIATTR_KPARAM_INFO
	.align		4
.L_7:
        /*0008*/ 	.byte	0x04, 0x17
        /*000a*/ 	.short	(.L_9 - .L_8)
.L_8:
        /*000c*/ 	.word	0x00000000
        /*0010*/ 	.short	0x0000
        /*0012*/ 	.short	0x0000
        /*0014*/ 	.byte	0x00, 0xf5, 0x21, 0x00


	//----- nvinfo : EIATTR_SPARSE_MMA_MASK
	.align		4
.L_9:
        /*0018*/ 	.byte	0x03, 0x50
        /*001a*/ 	.short	0x0000


	//----- nvinfo : EIATTR_MAXREG_COUNT
	.align		4
        /*001c*/ 	.byte	0x03, 0x1b
        /*001e*/ 	.short	0x00ff


	//----- nvinfo : EIATTR_MERCURY_ISA_VERSION
	.align		4
        /*0020*/ 	.byte	0x03, 0x5f
        /*0022*/ 	.short	0x0101


	//----- nvinfo : EIATTR_VRC_CTA_INIT_COUNT
	.align		4
        /*0024*/ 	.byte	0x02, 0x4a
	.zero		1
	.zero		1


	//----- nvinfo : EIATTR_EXIT_INSTR_OFFSETS
	.align		4
        /*0028*/ 	.byte	0x04, 0x1c
        /*002a*/ 	.short	(.L_11 - .L_10)


	//   ....[0]....
.L_10:
        /*002c*/ 	.word	0x000000a0


	//----- nvinfo : EIATTR_CBANK_PARAM_SIZE
	.align		4
.L_11:
        /*0030*/ 	.byte	0x03, 0x19
        /*0032*/ 	.short	0x0008


	//----- nvinfo : EIATTR_PARAM_CBANK
	.align		4
        /*0034*/ 	.byte	0x04, 0x0a
        /*0036*/ 	.short	(.L_13 - .L_12)
	.align		4
.L_12:
        /*0038*/ 	.word	index@(.nv.constant0._Z4racePi)
        /*003c*/ 	.short	0x0380
        /*003e*/ 	.short	0x0008


	//----- nvinfo : EIATTR_SW_WAR
	.align		4
.L_13:
        /*0040*/ 	.byte	0x04, 0x36
        /*0042*/ 	.short	(.L_15 - .L_14)
.L_14:
        /*0044*/ 	.word	0x00000008
.L_15:


//--------------------- .nv.callgraph             --------------------------
	.section	.nv.callgraph,"",@"SHT_CUDA_CALLGRAPH"
	.align	4
	.sectionentsize	8
	.align		4
        /*0000*/ 	.word	0x00000000
	.align		4
        /*0004*/ 	.word	0xffffffff
	.align		4
        /*0008*/ 	.word	0x00000000
	.align		4
        /*000c*/ 	.word	0xfffffffe
	.align		4
        /*0010*/ 	.word	0x00000000
	.align		4
        /*0014*/ 	.word	0xfffffffd
	.align		4
        /*0018*/ 	.word	0x00000000
	.align		4
        /*001c*/ 	.word	0xfffffffc


//--------------------- .text._Z4racePi           --------------------------
	.section	.text._Z4racePi,"ax",@progbits
	.align	128
        .global         _Z4racePi
        .type           _Z4racePi,@function
        .size           _Z4racePi,(.L_x_1 - _Z4racePi)
        .other          _Z4racePi,@"STO_CUDA_ENTRY STV_DEFAULT"
_Z4racePi:
.text._Z4racePi:
[----:B------:R-:W-:Y:S01]  /*0000*/  LDC R1, c[0x0][0x37c] ;  /* 0x0000df00ff017b82 */ /* 0x000fe20000000800 */
[----:B------:R-:W0:Y:S07]  /*0010*/  S2R R5, SR_TID.X ;  /* 0x0000000000057919 */ /* 0x000e2e0000002100 */
[----:B------:R-:W0:Y:S01]  /*0020*/  S2UR UR6, SR_CTAID.X ;  /* 0x00000000000679c3 */ /* 0x000e220000002500 */
[----:B------:R-:W1:Y:S07]  /*0030*/  LDCU.64 UR4, c[0x0][0x358] ;  /* 0x00006b00ff0477ac */ /* 0x000e6e0008000a00 */
[----:B------:R-:W0:Y:S08]  /*0040*/  LDC R0, c[0x0][0x360] ;  /* 0x0000d800ff007b82 */ /* 0x000e300000000800 */
[----:B------:R-:W2:Y:S01]  /*0050*/  LDC.64 R2, c[0x0][0x380] ;  /* 0x0000e000ff027b82 */ /* 0x000ea20000000a00 */
[----:B0-----:R-:W-:-:S04]  /*0060*/  IMAD R5, R0, UR6, R5 ;  /* 0x0000000600057c24 */ /* 0x001fc8000f8e0205 */
[----:B--2---:R-:W-:-:S05]  /*0070*/  IMAD.WIDE R2, R5, 0x4, R2 ;  /* 0x0000000405027825 */ /* 0x004fca00078e0202 */
[----:B-1----:R-:W2:Y:S04]  /*0080*/  LDG.E R5, desc[UR4][R2.64+0x4] ;  /* 0x0000040402057981 */ /* 0x002ea8000c1e1900 */
[----:B--2---:R-:W-:Y:S01]  /*0090*/  STG.E desc[UR4][R2.64], R5 ;  /* 0x0000000502007986 */ /* 0x004fe2000c101904 */
[----:B------:R-:W-:Y:S05]  /*00a0*/  EXIT ;  /* 0x000000000000794d */ /* 0x000fea0003800000 */
.L_x_0:
[----:B------:R-:W-:-:S00]  /*00b0*/  BRA `(.L_x_0) ;  /* 0xfffffffc00fc7947 */ /* 0x000fc0000383ffff */
[----:B------:R-:W-:-:S00]  /*00c0*/  NOP ;  /* 0x0000000000007918 */ /* 0x000fc00000000000 */
        /* <DEDUP_REMOVED lines=11> */
.L_x_1:


//--------------------- .nv.shared.reserved.0     --------------------------
	.section	.nv.shared.reserved.0,"aw",@nobits
	.weak		__nv_reservedSMEM_offset_0_alias
	.size		__nv_reservedSMEM_offset_0_alias, 0, 64
	.other		__nv_reservedSMEM_offset_0_alias,@"STO_CUDA_RESERVED_SHARED STV_DEFAULT"
__nv_reservedSMEM_offset_0_alias:
	.zero		0
	.zero		64


//--------------------- .nv.constant0._Z4racePi   --------------------------
	.section	.nv.constant0._Z4racePi,"a",@progbits
	.sectionflags	@""
	.align	4
.nv.constant0._Z4racePi:
	.zero		904


//--------------------- SYMBOLS --------------------------

	.type		.nv.reservedSmem.offset0,@object
	.size		.nv.reservedSmem.offset0,0x4
